//
// Generated by NVIDIA NVVM Compiler
//
// Compiler Build ID: CL-36424714
// Cuda compilation tools, release 13.0, V13.0.88
// Based on NVVM 20.0.0
//

.version 9.0
.target sm_100
.address_size 64

	// .globl	_Z14buckets_globalPiS_i
.extern .shared .align 16 .b8 local[];

.visible .entry _Z14buckets_globalPiS_i(
	.param .u64 .ptr .align 1 _Z14buckets_globalPiS_i_param_0,
	.param .u64 .ptr .align 1 _Z14buckets_globalPiS_i_param_1,
	.param .u32 _Z14buckets_globalPiS_i_param_2
)
{
	.reg .pred 	%p<12>;
	.reg .b32 	%r<26>;
	.reg .b64 	%rd<7>;

	ld.param.u64 	%rd2, [_Z14buckets_globalPiS_i_param_0];
	ld.param.u64 	%rd3, [_Z14buckets_globalPiS_i_param_1];
	ld.param.u32 	%r3, [_Z14buckets_globalPiS_i_param_2];
	cvta.to.global.u64 	%rd1, %rd3;
	mov.u32 	%r4, %ctaid.x;
	mov.u32 	%r5, %ntid.x;
	mov.u32 	%r6, %tid.x;
	mad.lo.s32 	%r1, %r4, %r5, %r6;
	setp.ge.s32 	%p1, %r1, %r3;
	@%p1 bra 	$L__BB0_21;
	cvta.to.global.u64 	%rd4, %rd2;
	mul.wide.s32 	%rd5, %r1, 4;
	add.s64 	%rd6, %rd4, %rd5;
	ld.global.u32 	%r2, [%rd6];
	setp.gt.u32 	%p2, %r2, 99;
	@%p2 bra 	$L__BB0_3;
	atom.global.add.u32 	%r25, [%rd1], 1;
	bra.uni 	$L__BB0_21;
$L__BB0_3:
	add.s32 	%r7, %r2, -100;
	setp.gt.u32 	%p3, %r7, 99;
	@%p3 bra 	$L__BB0_5;
	atom.global.add.u32 	%r24, [%rd1+4], 1;
	bra.uni 	$L__BB0_21;
$L__BB0_5:
	add.s32 	%r8, %r2, -200;
	setp.gt.u32 	%p4, %r8, 99;
	@%p4 bra 	$L__BB0_7;
	atom.global.add.u32 	%r23, [%rd1+8], 1;
	bra.uni 	$L__BB0_21;
$L__BB0_7:
	add.s32 	%r9, %r2, -300;
	setp.gt.u32 	%p5, %r9, 99;
	@%p5 bra 	$L__BB0_9;
	atom.global.add.u32 	%r22, [%rd1+12], 1;
	bra.uni 	$L__BB0_21;
$L__BB0_9:
	add.s32 	%r10, %r2, -400;
	setp.gt.u32 	%p6, %r10, 99;
	@%p6 bra 	$L__BB0_11;
	atom.global.add.u32 	%r21, [%rd1+16], 1;
	bra.uni 	$L__BB0_21;
$L__BB0_11:
	add.s32 	%r11, %r2, -500;
	setp.gt.u32 	%p7, %r11, 99;
	@%p7 bra 	$L__BB0_13;
	atom.global.add.u32 	%r20, [%rd1+20], 1;
	bra.uni 	$L__BB0_21;
$L__BB0_13:
	add.s32 	%r12, %r2, -600;
	setp.gt.u32 	%p8, %r12, 99;
	@%p8 bra 	$L__BB0_15;
	atom.global.add.u32 	%r19, [%rd1+24], 1;
	bra.uni 	$L__BB0_21;
$L__BB0_15:
	add.s32 	%r13, %r2, -700;
	setp.gt.u32 	%p9, %r13, 99;
	@%p9 bra 	$L__BB0_17;
	atom.global.add.u32 	%r18, [%rd1+28], 1;
	bra.uni 	$L__BB0_21;
$L__BB0_17:
	add.s32 	%r14, %r2, -800;
	setp.gt.u32 	%p10, %r14, 99;
	@%p10 bra 	$L__BB0_19;
	atom.global.add.u32 	%r17, [%rd1+32], 1;
	bra.uni 	$L__BB0_21;
$L__BB0_19:
	add.s32 	%r15, %r2, -900;
	setp.gt.u32 	%p11, %r15, 99;
	@%p11 bra 	$L__BB0_21;
	atom.global.add.u32 	%r16, [%rd1+36], 1;
$L__BB0_21:
	ret;

}
	// .globl	_Z13buckets_localPiS_i
.visible .entry _Z13buckets_localPiS_i(
	.param .u64 .ptr .align 1 _Z13buckets_localPiS_i_param_0,
	.param .u64 .ptr .align 1 _Z13buckets_localPiS_i_param_1,
	.param .u32 _Z13buckets_localPiS_i_param_2
)
{
	.reg .pred 	%p<12>;
	.reg .b32 	%r<37>;
	.reg .b64 	%rd<9>;

	ld.param.u64 	%rd1, [_Z13buckets_localPiS_i_param_0];
	ld.param.u64 	%rd2, [_Z13buckets_localPiS_i_param_1];
	ld.param.u32 	%r4, [_Z13buckets_localPiS_i_param_2];
	mov.u32 	%r1, %ctaid.x;
	mov.u32 	%r5, %ntid.x;
	mov.u32 	%r6, %tid.x;
	mad.lo.s32 	%r2, %r1, %r5, %r6;
	setp.ge.s32 	%p1, %r2, %r4;
	@%p1 bra 	$L__BB1_21;
	cvta.to.global.u64 	%rd3, %rd1;
	mul.wide.s32 	%rd4, %r2, 4;
	add.s64 	%rd5, %rd3, %rd4;
	ld.global.u32 	%r3, [%rd5];
	setp.gt.u32 	%p2, %r3, 99;
	@%p2 bra 	$L__BB1_3;
	atom.shared.add.u32 	%r25, [local], 1;
	bra.uni 	$L__BB1_21;
$L__BB1_3:
	add.s32 	%r7, %r3, -100;
	setp.gt.u32 	%p3, %r7, 99;
	@%p3 bra 	$L__BB1_5;
	atom.shared.add.u32 	%r24, [local+4], 1;
	bra.uni 	$L__BB1_21;
$L__BB1_5:
	add.s32 	%r8, %r3, -200;
	setp.gt.u32 	%p4, %r8, 99;
	@%p4 bra 	$L__BB1_7;
	atom.shared.add.u32 	%r23, [local+8], 1;
	bra.uni 	$L__BB1_21;
$L__BB1_7:
	add.s32 	%r9, %r3, -300;
	setp.gt.u32 	%p5, %r9, 99;
	@%p5 bra 	$L__BB1_9;
	atom.shared.add.u32 	%r22, [local+12], 1;
	bra.uni 	$L__BB1_21;
$L__BB1_9:
	add.s32 	%r10, %r3, -400;
	setp.gt.u32 	%p6, %r10, 99;
	@%p6 bra 	$L__BB1_11;
	atom.shared.add.u32 	%r21, [local+16], 1;
	bra.uni 	$L__BB1_21;
$L__BB1_11:
	add.s32 	%r11, %r3, -500;
	setp.gt.u32 	%p7, %r11, 99;
	@%p7 bra 	$L__BB1_13;
	atom.shared.add.u32 	%r20, [local+20], 1;
	bra.uni 	$L__BB1_21;
$L__BB1_13:
	add.s32 	%r12, %r3, -600;
	setp.gt.u32 	%p8, %r12, 99;
	@%p8 bra 	$L__BB1_15;
	atom.shared.add.u32 	%r19, [local+24], 1;
	bra.uni 	$L__BB1_21;
$L__BB1_15:
	add.s32 	%r13, %r3, -700;
	setp.gt.u32 	%p9, %r13, 99;
	@%p9 bra 	$L__BB1_17;
	atom.shared.add.u32 	%r18, [local+28], 1;
	bra.uni 	$L__BB1_21;
$L__BB1_17:
	add.s32 	%r14, %r3, -800;
	setp.gt.u32 	%p10, %r14, 99;
	@%p10 bra 	$L__BB1_19;
	atom.shared.add.u32 	%r17, [local+32], 1;
	bra.uni 	$L__BB1_21;
$L__BB1_19:
	add.s32 	%r15, %r3, -900;
	setp.gt.u32 	%p11, %r15, 99;
	@%p11 bra 	$L__BB1_21;
	atom.shared.add.u32 	%r16, [local+36], 1;
$L__BB1_21:
	bar.sync 	0;
	mul.lo.s32 	%r26, %r1, 10;
	cvta.to.global.u64 	%rd6, %rd2;
	ld.shared.v4.u32 	{%r27, %r28, %r29, %r30}, [local];
	mul.wide.s32 	%rd7, %r26, 4;
	add.s64 	%rd8, %rd6, %rd7;
	st.global.u32 	[%rd8], %r27;
	st.global.u32 	[%rd8+4], %r28;
	st.global.u32 	[%rd8+8], %r29;
	st.global.u32 	[%rd8+12], %r30;
	ld.shared.v4.u32 	{%r31, %r32, %r33, %r34}, [local+16];
	st.global.u32 	[%rd8+16], %r31;
	st.global.u32 	[%rd8+20], %r32;
	st.global.u32 	[%rd8+24], %r33;
	st.global.u32 	[%rd8+28], %r34;
	ld.shared.v2.u32 	{%r35, %r36}, [local+32];
	st.global.u32 	[%rd8+32], %r35;
	st.global.u32 	[%rd8+36], %r36;
	ret;

}
	// .globl	_Z20reduce_buckets_localPiS_i
.visible .entry _Z20reduce_buckets_localPiS_i(
	.param .u64 .ptr .align 1 _Z20reduce_buckets_localPiS_i_param_0,
	.param .u64 .ptr .align 1 _Z20reduce_buckets_localPiS_i_param_1,
	.param .u32 _Z20reduce_buckets_localPiS_i_param_2
)
{
	.reg .pred 	%p<10>;
	.reg .b32 	%r<110>;
	.reg .b64 	%rd<32>;

	ld.param.u64 	%rd9, [_Z20reduce_buckets_localPiS_i_param_0];
	ld.param.u64 	%rd8, [_Z20reduce_buckets_localPiS_i_param_1];
	ld.param.u32 	%r30, [_Z20reduce_buckets_localPiS_i_param_2];
	cvta.to.global.u64 	%rd1, %rd9;
	mov.u32 	%r1, %ctaid.x;
	setp.lt.s32 	%p1, %r30, 1;
	mov.b32 	%r109, 0;
	@%p1 bra 	$L__BB2_13;
	and.b32  	%r2, %r30, 15;
	setp.lt.u32 	%p2, %r30, 16;
	mov.b32 	%r102, 0;
	mov.u32 	%r109, %r102;
	@%p2 bra 	$L__BB2_4;
	and.b32  	%r102, %r30, 2147483632;
	neg.s32 	%r96, %r102;
	mul.wide.u32 	%rd10, %r1, 4;
	add.s64 	%rd11, %rd10, %rd1;
	add.s64 	%rd30, %rd11, 320;
	mov.b32 	%r109, 0;
$L__BB2_3:
	.pragma "nounroll";
	ld.global.u32 	%r35, [%rd30+-320];
	add.s32 	%r36, %r35, %r109;
	ld.global.u32 	%r37, [%rd30+-280];
	add.s32 	%r38, %r37, %r36;
	ld.global.u32 	%r39, [%rd30+-240];
	add.s32 	%r40, %r39, %r38;
	ld.global.u32 	%r41, [%rd30+-200];
	add.s32 	%r42, %r41, %r40;
	ld.global.u32 	%r43, [%rd30+-160];
	add.s32 	%r44, %r43, %r42;
	ld.global.u32 	%r45, [%rd30+-120];
	add.s32 	%r46, %r45, %r44;
	ld.global.u32 	%r47, [%rd30+-80];
	add.s32 	%r48, %r47, %r46;
	ld.global.u32 	%r49, [%rd30+-40];
	add.s32 	%r50, %r49, %r48;
	ld.global.u32 	%r51, [%rd30];
	add.s32 	%r52, %r51, %r50;
	ld.global.u32 	%r53, [%rd30+40];
	add.s32 	%r54, %r53, %r52;
	ld.global.u32 	%r55, [%rd30+80];
	add.s32 	%r56, %r55, %r54;
	ld.global.u32 	%r57, [%rd30+120];
	add.s32 	%r58, %r57, %r56;
	ld.global.u32 	%r59, [%rd30+160];
	add.s32 	%r60, %r59, %r58;
	ld.global.u32 	%r61, [%rd30+200];
	add.s32 	%r62, %r61, %r60;
	ld.global.u32 	%r63, [%rd30+240];
	add.s32 	%r64, %r63, %r62;
	ld.global.u32 	%r65, [%rd30+280];
	add.s32 	%r109, %r65, %r64;
	add.s32 	%r96, %r96, 16;
	add.s64 	%rd30, %rd30, 640;
	setp.ne.s32 	%p3, %r96, 0;
	@%p3 bra 	$L__BB2_3;
$L__BB2_4:
	setp.eq.s32 	%p4, %r2, 0;
	@%p4 bra 	$L__BB2_13;
	and.b32  	%r12, %r30, 7;
	setp.lt.u32 	%p5, %r2, 8;
	@%p5 bra 	$L__BB2_7;
	mul.lo.s32 	%r67, %r102, 10;
	add.s32 	%r68, %r67, %r1;
	mul.wide.u32 	%rd12, %r68, 4;
	add.s64 	%rd13, %rd1, %rd12;
	ld.global.u32 	%r69, [%rd13];
	add.s32 	%r70, %r69, %r109;
	cvt.u64.u32 	%rd14, %r1;
	cvt.u64.u32 	%rd15, %r67;
	add.s64 	%rd16, %rd15, %rd14;
	shl.b64 	%rd17, %rd16, 2;
	add.s64 	%rd18, %rd1, %rd17;
	ld.global.u32 	%r71, [%rd18+40];
	add.s32 	%r72, %r71, %r70;
	ld.global.u32 	%r73, [%rd18+80];
	add.s32 	%r74, %r73, %r72;
	ld.global.u32 	%r75, [%rd18+120];
	add.s32 	%r76, %r75, %r74;
	ld.global.u32 	%r77, [%rd18+160];
	add.s32 	%r78, %r77, %r76;
	ld.global.u32 	%r79, [%rd18+200];
	add.s32 	%r80, %r79, %r78;
	ld.global.u32 	%r81, [%rd18+240];
	add.s32 	%r82, %r81, %r80;
	ld.global.u32 	%r83, [%rd18+280];
	add.s32 	%r109, %r83, %r82;
	add.s32 	%r102, %r102, 8;
$L__BB2_7:
	setp.eq.s32 	%p6, %r12, 0;
	@%p6 bra 	$L__BB2_13;
	and.b32  	%r18, %r30, 3;
	setp.lt.u32 	%p7, %r12, 4;
	@%p7 bra 	$L__BB2_10;
	mul.lo.s32 	%r85, %r102, 10;
	add.s32 	%r86, %r85, %r1;
	mul.wide.u32 	%rd19, %r86, 4;
	add.s64 	%rd20, %rd1, %rd19;
	ld.global.u32 	%r87, [%rd20];
	add.s32 	%r88, %r87, %r109;
	cvt.u64.u32 	%rd21, %r1;
	cvt.u64.u32 	%rd22, %r85;
	add.s64 	%rd23, %rd22, %rd21;
	shl.b64 	%rd24, %rd23, 2;
	add.s64 	%rd25, %rd1, %rd24;
	ld.global.u32 	%r89, [%rd25+40];
	add.s32 	%r90, %r89, %r88;
	ld.global.u32 	%r91, [%rd25+80];
	add.s32 	%r92, %r91, %r90;
	ld.global.u32 	%r93, [%rd25+120];
	add.s32 	%r109, %r93, %r92;
	add.s32 	%r102, %r102, 4;
$L__BB2_10:
	setp.eq.s32 	%p8, %r18, 0;
	@%p8 bra 	$L__BB2_13;
	mad.lo.s32 	%r94, %r102, 10, %r1;
	mul.wide.u32 	%rd26, %r94, 4;
	add.s64 	%rd31, %rd1, %rd26;
	neg.s32 	%r107, %r18;
$L__BB2_12:
	.pragma "nounroll";
	ld.global.u32 	%r95, [%rd31];
	add.s32 	%r109, %r95, %r109;
	add.s64 	%rd31, %rd31, 40;
	add.s32 	%r107, %r107, 1;
	setp.ne.s32 	%p9, %r107, 0;
	@%p9 bra 	$L__BB2_12;
$L__BB2_13:
	cvta.to.global.u64 	%rd27, %rd8;
	mul.wide.u32 	%rd28, %r1, 4;
	add.s64 	%rd29, %rd27, %rd28;
	st.global.u32 	[%rd29], %r109;
	ret;

}


// ===== COMPILED SASS (sm_100) =====

	.target	sm_100

	.elftype	@"ET_EXEC"


//--------------------- .note.nv.tkinfo           --------------------------
	.section	.note.nv.tkinfo,"",@"SHT_NOTE"
	.sectionflags	@"SHF_NOTE_NV_TKINFO"
	.tkinfo
        /*0018*/ 	.word	0x00000002
        /*0030*/ 	.string	""
        /*0030*/ 	.string	"ptxas"
        /*0030*/ 	.string	"Cuda compilation tools, release 13.0, V13.0.88"
        /*0030*/ 	.string	"Build cuda_13.0.r13.0/compiler.36424714_0"
        /*0030*/ 	.string	"-arch sm_100 -m 64 "



//--------------------- .note.nv.cuinfo           --------------------------
	.section	.note.nv.cuinfo,"",@"SHT_NOTE"
	.sectionflags	@"SHF_NOTE_NV_CUINFO"
        /*0018*/ 	.short	0x0002
        /*001a*/ 	.short	0x0064
        /*001c*/ 	.short	0x0082
	.zero		2


//--------------------- .nv.info                  --------------------------
	.section	.nv.info,"",@"SHT_CUDA_INFO"
	.align	4


	//----- nvinfo : EIATTR_REGCOUNT
	.align		4
        /*0000*/ 	.byte	0x04, 0x2f
        /*0002*/ 	.short	(.L_1 - .L_0)
	.align		4
.L_0:
        /*0004*/ 	.word	index@(_Z14buckets_globalPiS_i)
        /*0008*/ 	.word	0x00000008


	//----- nvinfo : EIATTR_FRAME_SIZE
	.align		4
.L_1:
        /*000c*/ 	.byte	0x04, 0x11
        /*000e*/ 	.short	(.L_3 - .L_2)
	.align		4
.L_2:
        /*0010*/ 	.word	index@(_Z14buckets_globalPiS_i)
        /*0014*/ 	.word	0x00000000


	//----- nvinfo : EIATTR_REGCOUNT
	.align		4
.L_3:
        /*0018*/ 	.byte	0x04, 0x2f
        /*001a*/ 	.short	(.L_5 - .L_4)
	.align		4
.L_4:
        /*001c*/ 	.word	index@(_Z13buckets_localPiS_i)
        /*0020*/ 	.word	0x00000012


	//----- nvinfo : EIATTR_FRAME_SIZE
	.align		4
.L_5:
        /*0024*/ 	.byte	0x04, 0x11
        /*0026*/ 	.short	(.L_7 - .L_6)
	.align		4
.L_6:
        /*0028*/ 	.word	index@(_Z13buckets_localPiS_i)
        /*002c*/ 	.word	0x00000000


	//----- nvinfo : EIATTR_REGCOUNT
	.align		4
.L_7:
        /*0030*/ 	.byte	0x04, 0x2f
        /*0032*/ 	.short	(.L_9 - .L_8)
	.align		4
.L_8:
        /*0034*/ 	.word	index@(_Z20reduce_buckets_localPiS_i)
        /*0038*/ 	.word	0x0000001b


	//----- nvinfo : EIATTR_FRAME_SIZE
	.align		4
.L_9:
        /*003c*/ 	.byte	0x04, 0x11
        /*003e*/ 	.short	(.L_11 - .L_10)
	.align		4
.L_10:
        /*0040*/ 	.word	index@(_Z20reduce_buckets_localPiS_i)
        /*0044*/ 	.word	0x00000000


	//----- nvinfo : EIATTR_MIN_STACK_SIZE
	.align		4
.L_11:
        /*0048*/ 	.byte	0x04, 0x12
        /*004a*/ 	.short	(.L_13 - .L_12)
	.align		4
.L_12:
        /*004c*/ 	.word	index@(_Z20reduce_buckets_localPiS_i)
        /*0050*/ 	.word	0x00000000


	//----- nvinfo : EIATTR_MIN_STACK_SIZE
	.align		4
.L_13:
        /*0054*/ 	.byte	0x04, 0x12
        /*0056*/ 	.short	(.L_15 - .L_14)
	.align		4
.L_14:
        /*0058*/ 	.word	index@(_Z13buckets_localPiS_i)
        /*005c*/ 	.word	0x00000000


	//----- nvinfo : EIATTR_MIN_STACK_SIZE
	.align		4
.L_15:
        /*0060*/ 	.byte	0x04, 0x12
        /*0062*/ 	.short	(.L_17 - .L_16)
	.align		4
.L_16:
        /*0064*/ 	.word	index@(_Z14buckets_globalPiS_i)
        /*0068*/ 	.word	0x00000000
.L_17:


//--------------------- .nv.compat                --------------------------
	.section	.nv.compat,"",@"SHT_CUDA_COMPAT_INFO"
	.align	4
        /*0000*/ 	.byte	0x02, 0x09, 0x00, 0x00, 0x02, 0x02, 0x01, 0x00, 0x02, 0x05, 0x05, 0x00, 0x03, 0x07, 0x01, 0x01
        /*0010*/ 	.byte	0x02, 0x03, 0x00, 0x00, 0x02, 0x06, 0x01, 0x00, 0x04, 0x0b, 0x08, 0x00, 0x09, 0x00, 0x00, 0x00
        /*0020*/ 	.byte	0x00, 0x00, 0x00, 0x00


//--------------------- .nv.info._Z20reduce_buckets_localPiS_i --------------------------
	.section	.nv.info._Z20reduce_buckets_localPiS_i,"",@"SHT_CUDA_INFO"
	.sectionflags	@""
	.align	4


	//----- nvinfo : EIATTR_CUDA_API_VERSION
	.align		4
        /*0000*/ 	.byte	0x04, 0x37
        /*0002*/ 	.short	(.L_19 - .L_18)
.L_18:
        /*0004*/ 	.word	0x00000082


	//----- nvinfo : EIATTR_KPARAM_INFO
	.align		4
.L_19:
        /*0008*/ 	.byte	0x04, 0x17
        /*000a*/ 	.short	(.L_21 - .L_20)
.L_20:
        /*000c*/ 	.word	0x00000000
        /*0010*/ 	.short	0x0002
        /*0012*/ 	.short	0x0010
        /*0014*/ 	.byte	0x00, 0xf0, 0x11, 0x00


	//----- nvinfo : EIATTR_KPARAM_INFO
	.align		4
.L_21:
        /*0018*/ 	.byte	0x04, 0x17
        /*001a*/ 	.short	(.L_23 - .L_22)
.L_22:
        /*001c*/ 	.word	0x00000000
        /*0020*/ 	.short	0x0001
        /*0022*/ 	.short	0x0008
        /*0024*/ 	.byte	0x00, 0xf5, 0x21, 0x00


	//----- nvinfo : EIATTR_KPARAM_INFO
	.align		4
.L_23:
        /*0028*/ 	.byte	0x04, 0x17
        /*002a*/ 	.short	(.L_25 - .L_24)
.L_24:
        /*002c*/ 	.word	0x00000000
        /*0030*/ 	.short	0x0000
        /*0032*/ 	.short	0x0000
        /*0034*/ 	.byte	0x00, 0xf5, 0x21, 0x00


	//----- nvinfo : EIATTR_SPARSE_MMA_MASK
	.align		4
.L_25:
        /*0038*/ 	.byte	0x03, 0x50
        /*003a*/ 	.short	0x0000


	//----- nvinfo : EIATTR_MAXREG_COUNT
	.align		4
        /*003c*/ 	.byte	0x03, 0x1b
        /*003e*/ 	.short	0x00ff


	//----- nvinfo : EIATTR_MERCURY_ISA_VERSION
	.align		4
        /*0040*/ 	.byte	0x03, 0x5f
        /*0042*/ 	.short	0x0101


	//----- nvinfo : EIATTR_VRC_CTA_INIT_COUNT
	.align		4
        /*0044*/ 	.byte	0x02, 0x4a
	.zero		1
	.zero		1


	//----- nvinfo : EIATTR_EXIT_INSTR_OFFSETS
	.align		4
        /*0048*/ 	.byte	0x04, 0x1c
        /*004a*/ 	.short	(.L_27 - .L_26)


	//   ....[0]....
.L_26:
        /*004c*/ 	.word	0x00000700


	//----- nvinfo : EIATTR_CBANK_PARAM_SIZE
	.align		4
.L_27:
        /*0050*/ 	.byte	0x03, 0x19
        /*0052*/ 	.short	0x0014


	//----- nvinfo : EIATTR_PARAM_CBANK
	.align		4
        /*0054*/ 	.byte	0x04, 0x0a
        /*0056*/ 	.short	(.L_29 - .L_28)
	.align		4
.L_28:
        /*0058*/ 	.word	index@(.nv.constant0._Z20reduce_buckets_localPiS_i)
        /*005c*/ 	.short	0x0380
        /*005e*/ 	.short	0x0014


	//----- nvinfo : EIATTR_SW_WAR
	.align		4
.L_29:
        /*0060*/ 	.byte	0x04, 0x36
        /*0062*/ 	.short	(.L_31 - .L_30)
.L_30:
        /*0064*/ 	.word	0x00000008
.L_31:


//--------------------- .nv.info._Z13buckets_localPiS_i --------------------------
	.section	.nv.info._Z13buckets_localPiS_i,"",@"SHT_CUDA_INFO"
	.sectionflags	@""
	.align	4


	//----- nvinfo : EIATTR_CUDA_API_VERSION
	.align		4
        /*0000*/ 	.byte	0x04, 0x37
        /*0002*/ 	.short	(.L_33 - .L_32)
.L_32:
        /*0004*/ 	.word	0x00000082


	//----- nvinfo : EIATTR_KPARAM_INFO
	.align		4
.L_33:
        /*0008*/ 	.byte	0x04, 0x17
        /*000a*/ 	.short	(.L_35 - .L_34)
.L_34:
        /*000c*/ 	.word	0x00000000
        /*0010*/ 	.short	0x0002
        /*0012*/ 	.short	0x0010
        /*0014*/ 	.byte	0x00, 0xf0, 0x11, 0x00


	//----- nvinfo : EIATTR_KPARAM_INFO
	.align		4
.L_35:
        /*0018*/ 	.byte	0x04, 0x17
        /*001a*/ 	.short	(.L_37 - .L_36)
.L_36:
        /*001c*/ 	.word	0x00000000
        /*0020*/ 	.short	0x0001
        /*0022*/ 	.short	0x0008
        /*0024*/ 	.byte	0x00, 0xf5, 0x21, 0x00


	//----- nvinfo : EIATTR_KPARAM_INFO
	.align		4
.L_37:
        /*0028*/ 	.byte	0x04, 0x17
        /*002a*/ 	.short	(.L_39 - .L_38)
.L_38:
        /*002c*/ 	.word	0x00000000
        /*0030*/ 	.short	0x0000
        /*0032*/ 	.short	0x0000
        /*0034*/ 	.byte	0x00, 0xf5, 0x21, 0x00


	//----- nvinfo : EIATTR_SPARSE_MMA_MASK
	.align		4
.L_39:
        /*0038*/ 	.byte	0x03, 0x50
        /*003a*/ 	.short	0x0000


	//----- nvinfo : EIATTR_MAXREG_COUNT
	.align		4
        /*003c*/ 	.byte	0x03, 0x1b
        /*003e*/ 	.short	0x00ff


	//----- nvinfo : EIATTR_NUM_BARRIERS
	.align		4
        /*0040*/ 	.byte	0x02, 0x4c
        /*0042*/ 	.byte	0x01
	.zero		1


	//----- nvinfo : EIATTR_MERCURY_ISA_VERSION
	.align		4
        /*0044*/ 	.byte	0x03, 0x5f
        /*0046*/ 	.short	0x0101


	//----- nvinfo : EIATTR_VRC_CTA_INIT_COUNT
	.align		4
        /*0048*/ 	.byte	0x02, 0x4a
	.zero		1
	.zero		1


	//----- nvinfo : EIATTR_EXIT_INSTR_OFFSETS
	.align		4
        /*004c*/ 	.byte	0x04, 0x1c
        /*004e*/ 	.short	(.L_41 - .L_40)


	//   ....[0]....
.L_40:
        /*0050*/ 	.word	0x00000700


	//----- nvinfo : EIATTR_CRS_STACK_SIZE
	.align		4
.L_41:
        /*0054*/ 	.byte	0x04, 0x1e
        /*0056*/ 	.short	(.L_43 - .L_42)
.L_42:
        /*0058*/ 	.word	0x00000000


	//----- nvinfo : EIATTR_CBANK_PARAM_SIZE
	.align		4
.L_43:
        /*005c*/ 	.byte	0x03, 0x19
        /*005e*/ 	.short	0x0014


	//----- nvinfo : EIATTR_PARAM_CBANK
	.align		4
        /*0060*/ 	.byte	0x04, 0x0a
        /*0062*/ 	.short	(.L_45 - .L_44)
	.align		4
.L_44:
        /*0064*/ 	.word	index@(.nv.constant0._Z13buckets_localPiS_i)
        /*0068*/ 	.short	0x0380
        /*006a*/ 	.short	0x0014


	//----- nvinfo : EIATTR_SW_WAR
	.align		4
.L_45:
        /*006c*/ 	.byte	0x04, 0x36
        /*006e*/ 	.short	(.L_47 - .L_46)
.L_46:
        /*0070*/ 	.word	0x00000008
.L_47:


//--------------------- .nv.info._Z14buckets_globalPiS_i --------------------------
	.section	.nv.info._Z14buckets_globalPiS_i,"",@"SHT_CUDA_INFO"
	.sectionflags	@""
	.align	4


	//----- nvinfo : EIATTR_CUDA_API_VERSION
	.align		4
        /*0000*/ 	.byte	0x04, 0x37
        /*0002*/ 	.short	(.L_49 - .L_48)
.L_48:
        /*0004*/ 	.word	0x00000082


	//----- nvinfo : EIATTR_KPARAM_INFO
	.align		4
.L_49:
        /*0008*/ 	.byte	0x04, 0x17
        /*000a*/ 	.short	(.L_51 - .L_50)
.L_50:
        /*000c*/ 	.word	0x00000000
        /*0010*/ 	.short	0x0002
        /*0012*/ 	.short	0x0010
        /*0014*/ 	.byte	0x00, 0xf0, 0x11, 0x00


	//----- nvinfo : EIATTR_KPARAM_INFO
	.align		4
.L_51:
        /*0018*/ 	.byte	0x04, 0x17
        /*001a*/ 	.short	(.L_53 - .L_52)
.L_52:
        /*001c*/ 	.word	0x00000000
        /*0020*/ 	.short	0x0001
        /*0022*/ 	.short	0x0008
        /*0024*/ 	.byte	0x00, 0xf5, 0x21, 0x00


	//----- nvinfo : EIATTR_KPARAM_INFO
	.align		4
.L_53:
        /*0028*/ 	.byte	0x04, 0x17
        /*002a*/ 	.short	(.L_55 - .L_54)
.L_54:
        /*002c*/ 	.word	0x00000000
        /*0030*/ 	.short	0x0000
        /*0032*/ 	.short	0x0000
        /*0034*/ 	.byte	0x00, 0xf5, 0x21, 0x00


	//----- nvinfo : EIATTR_SPARSE_MMA_MASK
	.align		4
.L_55:
        /*0038*/ 	.byte	0x03, 0x50
        /*003a*/ 	.short	0x0000


	//----- nvinfo : EIATTR_MAXREG_COUNT
	.align		4
        /*003c*/ 	.byte	0x03, 0x1b
        /*003e*/ 	.short	0x00ff


	//----- nvinfo : EIATTR_MERCURY_ISA_VERSION
	.align		4
        /*0040*/ 	.byte	0x03, 0x5f
        /*0042*/ 	.short	0x0101


	//----- nvinfo : EIATTR_INT_WARP_WIDE_INSTR_OFFSETS
	.align		4
        /*0044*/ 	.byte	0x04, 0x31
        /*0046*/ 	.short	(.L_57 - .L_56)


	//   ....[0]....
.L_56:
        /*0048*/ 	.word	0x00000100


	//   ....[1]....
        /*004c*/ 	.word	0x00000220


	//   ....[2]....
        /*0050*/ 	.word	0x000002c0


	//   ....[3]....
        /*0054*/ 	.word	0x00000360


	//   ....[4]....
        /*0058*/ 	.word	0x00000400


	//   ....[5]....
        /*005c*/ 	.word	0x000004a0


	//   ....[6]....
        /*0060*/ 	.word	0x00000540


	//   ....[7]....
        /*0064*/ 	.word	0x000005e0


	//   ....[8]....
        /*0068*/ 	.word	0x00000680


	//   ....[9]....
        /*006c*/ 	.word	0x00000720


	//----- nvinfo : EIATTR_VRC_CTA_INIT_COUNT
	.align		4
.L_57:
        /*0070*/ 	.byte	0x02, 0x4a
	.zero		1
	.zero		1


	//----- nvinfo : EIATTR_EXIT_INSTR_OFFSETS
	.align		4
        /*0074*/ 	.byte	0x04, 0x1c
        /*0076*/ 	.short	(.L_59 - .L_58)


	//   ....[0]....
.L_58:
        /*0078*/ 	.word	0x00000070


	//   ....[1]....
        /*007c*/ 	.word	0x00000150


	//   ....[2]....
        /*0080*/ 	.word	0x00000270


	//   ....[3]....
        /*0084*/ 	.word	0x00000310


	//   ....[4]....
        /*0088*/ 	.word	0x000003b0


	//   ....[5]....
        /*008c*/ 	.word	0x00000450


	//   ....[6]....
        /*0090*/ 	.word	0x000004f0


	//   ....[7]....
        /*0094*/ 	.word	0x00000590


	//   ....[8]....
        /*0098*/ 	.word	0x00000630


	//   ....[9]....
        /*009c*/ 	.word	0x000006d0


	//   ....[10]....
        /*00a0*/ 	.word	0x00000700


	//   ....[11]....
        /*00a4*/ 	.word	0x00000770


	//----- nvinfo : EIATTR_CRS_STACK_SIZE
	.align		4
.L_59:
        /*00a8*/ 	.byte	0x04, 0x1e
        /*00aa*/ 	.short	(.L_61 - .L_60)
.L_60:
        /*00ac*/ 	.word	0x00000000


	//----- nvinfo : EIATTR_CBANK_PARAM_SIZE
	.align		4
.L_61:
        /*00b0*/ 	.byte	0x03, 0x19
        /*00b2*/ 	.short	0x0014


	//----- nvinfo : EIATTR_PARAM_CBANK
	.align		4
        /*00b4*/ 	.byte	0x04, 0x0a
        /*00b6*/ 	.short	(.L_63 - .L_62)
	.align		4
.L_62:
        /*00b8*/ 	.word	index@(.nv.constant0._Z14buckets_globalPiS_i)
        /*00bc*/ 	.short	0x0380
        /*00be*/ 	.short	0x0014


	//----- nvinfo : EIATTR_SW_WAR
	.align		4
.L_63:
        /*00c0*/ 	.byte	0x04, 0x36
        /*00c2*/ 	.short	(.L_65 - .L_64)
.L_64:
        /*00c4*/ 	.word	0x00000008
.L_65:


//--------------------- .nv.callgraph             --------------------------
	.section	.nv.callgraph,"",@"SHT_CUDA_CALLGRAPH"
	.align	4
	.sectionentsize	8
	.align		4
        /*0000*/ 	.word	0x00000000
	.align		4
        /*0004*/ 	.word	0xffffffff
	.align		4
        /*0008*/ 	.word	0x00000000
	.align		4
        /*000c*/ 	.word	0xfffffffe
	.align		4
        /*0010*/ 	.word	0x00000000
	.align		4
        /*0014*/ 	.word	0xfffffffd
	.align		4
        /*0018*/ 	.word	0x00000000
	.align		4
        /*001c*/ 	.word	0xfffffffc


//--------------------- .text._Z20reduce_buckets_localPiS_i --------------------------
	.section	.text._Z20reduce_buckets_localPiS_i,"ax",@progbits
	.align	128
        .global         _Z20reduce_buckets_localPiS_i
        .type           _Z20reduce_buckets_localPiS_i,@function
        .size           _Z20reduce_buckets_localPiS_i,(.L_x_29 - _Z20reduce_buckets_localPiS_i)
        .other          _Z20reduce_buckets_localPiS_i,@"STO_CUDA_ENTRY STV_DEFAULT"
_Z20reduce_buckets_localPiS_i:
.text._Z20reduce_buckets_localPiS_i:
[----:B------:R-:W-:Y:S08]  /*0000*/  LDC R1, c[0x0][0x37c] ;  /* 0x0000df00ff017b82 */ /* 0x000ff00000000800 */
[----:B------:R-:W0:Y:S01]  /*0010*/  LDC R6, c[0x0][0x390] ;  /* 0x0000e400ff067b82 */ /* 0x000e220000000800 */
[----:B------:R-:W1:Y:S01]  /*0020*/  S2R R0, SR_CTAID.X ;  /* 0x0000000000007919 */ /* 0x000e620000002500 */
[----:B------:R-:W2:Y:S01]  /*0030*/  LDCU.64 UR4, c[0x0][0x358] ;  /* 0x00006b00ff0477ac */ /* 0x000ea20008000a00 */
[----:B------:R-:W-:Y:S01]  /*0040*/  IMAD.MOV.U32 R2, RZ, RZ, RZ ;  /* 0x000000ffff027224 */ /* 0x000fe200078e00ff */
[----:B0-----:R-:W-:-:S13]  /*0050*/  ISETP.GE.AND P0, PT, R6, 0x1, PT ;  /* 0x000000010600780c */ /* 0x001fda0003f06270 */
[----:B-12---:R-:W-:Y:S05]  /*0060*/  @!P0 BRA `(.L_x_0) ;  /* 0x0000000400988947 */ /* 0x006fea0003800000 */
[C---:B------:R-:W-:Y:S02]  /*0070*/  ISETP.GE.U32.AND P1, PT, R6.reuse, 0x10, PT ;  /* 0x000000100600780c */ /* 0x040fe40003f26070 */
[----:B------:R-:W-:Y:S02]  /*0080*/  CS2R R2, SRZ ;  /* 0x0000000000027805 */ /* 0x000fe4000001ff00 */
[----:B------:R-:W-:-:S04]  /*0090*/  LOP3.LUT R20, R6, 0xf, RZ, 0xc0, !PT ;  /* 0x0000000f06147812 */ /* 0x000fc800078ec0ff */
[----:B------:R-:W-:-:S05]  /*00a0*/  ISETP.NE.AND P0, PT, R20, RZ, PT ;  /* 0x000000ff1400720c */ /* 0x000fca0003f05270 */
[----:B------:R-:W-:Y:S08]  /*00b0*/  @!P1 BRA `(.L_x_1) ;  /* 0x0000000000949947 */ /* 0x000ff00003800000 */
[----:B------:R-:W0:Y:S01]  /*00c0*/  LDC.64 R4, c[0x0][0x380] ;  /* 0x0000e000ff047b82 */ /* 0x000e220000000a00 */
[----:B------:R-:W-:Y:S01]  /*00d0*/  LOP3.LUT R3, R6, 0x7ffffff0, RZ, 0xc0, !PT ;  /* 0x7ffffff006037812 */ /* 0x000fe200078ec0ff */
[----:B------:R-:W-:-:S04]  /*00e0*/  IMAD.MOV.U32 R2, RZ, RZ, RZ ;  /* 0x000000ffff027224 */ /* 0x000fc800078e00ff */
[----:B------:R-:W-:Y:S02]  /*00f0*/  IMAD.MOV R7, RZ, RZ, -R3 ;  /* 0x000000ffff077224 */ /* 0x000fe400078e0a03 */
[----:B0-----:R-:W-:-:S03]  /*0100*/  IMAD.WIDE.U32 R4, R0, 0x4, R4 ;  /* 0x0000000400047825 */ /* 0x001fc600078e0004 */
[----:B------:R-:W-:-:S05]  /*0110*/  IADD3 R13, P1, PT, R4, 0x140, RZ ;  /* 0x00000140040d7810 */ /* 0x000fca0007f3e0ff */
[----:B------:R-:W-:-:S08]  /*0120*/  IMAD.X R5, RZ, RZ, R5, P1 ;  /* 0x000000ffff057224 */ /* 0x000fd000008e0605 */
.L_x_2:
[----:B------:R-:W-:-:S05]  /*0130*/  IMAD.MOV.U32 R4, RZ, RZ, R13 ;  /* 0x000000ffff047224 */ /* 0x000fca00078e000d */
[----:B------:R-:W2:Y:S04]  /*0140*/  LDG.E R13, desc[UR4][R4.64+-0x140] ;  /* 0xfffec004040d7981 */ /* 0x000ea8000c1e1900 */
[----:B------:R-:W2:Y:S04]  /*0150*/  LDG.E R12, desc[UR4][R4.64+-0x118] ;  /* 0xfffee804040c7981 */ /* 0x000ea8000c1e1900 */
[----:B------:R-:W3:Y:S04]  /*0160*/  LDG.E R15, desc[UR4][R4.64+-0xf0] ;  /* 0xffff1004040f7981 */ /* 0x000ee8000c1e1900 */
[----:B------:R-:W3:Y:S04]  /*0170*/  LDG.E R14, desc[UR4][R4.64+-0xc8] ;  /* 0xffff3804040e7981 */ /* 0x000ee8000c1e1900 */
[----:B------:R-:W4:Y:S04]  /*0180*/  LDG.E R17, desc[UR4][R4.64+-0xa0] ;  /* 0xffff600404117981 */ /* 0x000f28000c1e1900 */
[----:B------:R-:W4:Y:S04]  /*0190*/  LDG.E R16, desc[UR4][R4.64+-0x78] ;  /* 0xffff880404107981 */ /* 0x000f28000c1e1900 */
[----:B------:R-:W5:Y:S04]  /*01a0*/  LDG.E R19, desc[UR4][R4.64+-0x50] ;  /* 0xffffb00404137981 */ /* 0x000f68000c1e1900 */
        /* <DEDUP_REMOVED lines=8> */
[----:B------:R0:W5:Y:S01]  /*0230*/  LDG.E R8, desc[UR4][R4.64+0x118] ;  /* 0x0001180404087981 */ /* 0x000162000c1e1900 */
[----:B------:R-:W-:-:S05]  /*0240*/  VIADD R7, R7, 0x10 ;  /* 0x0000001007077836 */ /* 0x000fca0000000000 */
[----:B------:R-:W-:Y:S02]  /*0250*/  ISETP.NE.AND P1, PT, R7, RZ, PT ;  /* 0x000000ff0700720c */ /* 0x000fe40003f25270 */
[----:B--2---:R-:W-:Y:S02]  /*0260*/  IADD3 R12, PT, PT, R12, R13, R2 ;  /* 0x0000000d0c0c7210 */ /* 0x004fe40007ffe002 */
[----:B------:R-:W-:-:S05]  /*0270*/  IADD3 R13, P2, PT, R4, 0x280, RZ ;  /* 0x00000280040d7810 */ /* 0x000fca0007f5e0ff */
[----:B0-----:R-:W-:Y:S01]  /*0280*/  IMAD.X R5, RZ, RZ, R5, P2 ;  /* 0x000000ffff057224 */ /* 0x001fe200010e0605 */
[----:B---3--:R-:W-:-:S04]  /*0290*/  IADD3 R12, PT, PT, R14, R15, R12 ;  /* 0x0000000f0e0c7210 */ /* 0x008fc80007ffe00c */
[----:B----4-:R-:W-:-:S04]  /*02a0*/  IADD3 R12, PT, PT, R16, R17, R12 ;  /* 0x00000011100c7210 */ /* 0x010fc80007ffe00c */
[----:B-----5:R-:W-:-:S04]  /*02b0*/  IADD3 R12, PT, PT, R18, R19, R12 ;  /* 0x00000013120c7210 */ /* 0x020fc80007ffe00c */
[----:B------:R-:W-:-:S04]  /*02c0*/  IADD3 R12, PT, PT, R22, R21, R12 ;  /* 0x00000015160c7210 */ /* 0x000fc80007ffe00c */
[----:B------:R-:W-:-:S04]  /*02d0*/  IADD3 R12, PT, PT, R24, R23, R12 ;  /* 0x00000017180c7210 */ /* 0x000fc80007ffe00c */
[----:B------:R-:W-:-:S04]  /*02e0*/  IADD3 R10, PT, PT, R10, R11, R12 ;  /* 0x0000000b0a0a7210 */ /* 0x000fc80007ffe00c */
[----:B------:R-:W-:Y:S01]  /*02f0*/  IADD3 R2, PT, PT, R8, R9, R10 ;  /* 0x0000000908027210 */ /* 0x000fe20007ffe00a */
[----:B------:R-:W-:Y:S06]  /*0300*/  @P1 BRA `(.L_x_2) ;  /* 0xfffffffc00881947 */ /* 0x000fec000383ffff */
.L_x_1:
[----:B------:R-:W-:Y:S05]  /*0310*/  @!P0 BRA `(.L_x_0) ;  /* 0x0000000000ec8947 */ /* 0x000fea0003800000 */
[----:B------:R-:W-:Y:S02]  /*0320*/  ISETP.GE.U32.AND P1, PT, R20, 0x8, PT ;  /* 0x000000081400780c */ /* 0x000fe40003f26070 */
[----:B------:R-:W-:-:S04]  /*0330*/  LOP3.LUT R16, R6, 0x7, RZ, 0xc0, !PT ;  /* 0x0000000706107812 */ /* 0x000fc800078ec0ff */
[----:B------:R-:W-:-:S07]  /*0340*/  ISETP.NE.AND P0, PT, R16, RZ, PT ;  /* 0x000000ff1000720c */ /* 0x000fce0003f05270 */
[----:B------:R-:W-:Y:S06]  /*0350*/  @!P1 BRA `(.L_x_3) ;  /* 0x0000000000589947 */ /* 0x000fec0003800000 */
[----:B------:R-:W0:Y:S01]  /*0360*/  LDC.64 R12, c[0x0][0x380] ;  /* 0x0000e000ff0c7b82 */ /* 0x000e220000000a00 */
[----:B------:R-:W-:-:S05]  /*0370*/  IMAD R5, R3, 0xa, RZ ;  /* 0x0000000a03057824 */ /* 0x000fca00078e02ff */
[C---:B------:R-:W-:Y:S01]  /*0380*/  IADD3 R7, P1, PT, R5.reuse, R0, RZ ;  /* 0x0000000005077210 */ /* 0x040fe20007f3e0ff */
[----:B------:R-:W-:Y:S01]  /*0390*/  IMAD.IADD R5, R5, 0x1, R0 ;  /* 0x0000000105057824 */ /* 0x000fe200078e0200 */
[----:B------:R-:W1:Y:S03]  /*03a0*/  LDC.64 R8, c[0x0][0x380] ;  /* 0x0000e000ff087b82 */ /* 0x000e660000000a00 */
[----:B------:R-:W-:Y:S01]  /*03b0*/  IMAD.X R10, RZ, RZ, RZ, P1 ;  /* 0x000000ffff0a7224 */ /* 0x000fe200008e06ff */
[----:B0-----:R-:W-:Y:S01]  /*03c0*/  LEA R4, P1, R7, R12, 0x2 ;  /* 0x0000000c07047211 */ /* 0x001fe200078210ff */
[----:B-1----:R-:W-:-:S03]  /*03d0*/  IMAD.WIDE.U32 R8, R5, 0x4, R8 ;  /* 0x0000000405087825 */ /* 0x002fc600078e0008 */
[----:B------:R-:W-:-:S03]  /*03e0*/  LEA.HI.X R5, R7, R13, R10, 0x2, P1 ;  /* 0x0000000d07057211 */ /* 0x000fc600008f140a */
[----:B------:R-:W2:Y:S04]  /*03f0*/  LDG.E R9, desc[UR4][R8.64] ;  /* 0x0000000408097981 */ /* 0x000ea8000c1e1900 */
[----:B------:R-:W2:Y:S04]  /*0400*/  LDG.E R7, desc[UR4][R4.64+0x28] ;  /* 0x0000280404077981 */ /* 0x000ea8000c1e1900 */
[----:B------:R-:W3:Y:S04]  /*0410*/  LDG.E R10, desc[UR4][R4.64+0x50] ;  /* 0x00005004040a7981 */ /* 0x000ee8000c1e1900 */
[----:B------:R-:W3:Y:S04]  /*0420*/  LDG.E R11, desc[UR4][R4.64+0x78] ;  /* 0x00007804040b7981 */ /* 0x000ee8000c1e1900 */
[----:B------:R-:W4:Y:S04]  /*0430*/  LDG.E R12, desc[UR4][R4.64+0xa0] ;  /* 0x0000a004040c7981 */ /* 0x000f28000c1e1900 */
[----:B------:R-:W4:Y:S04]  /*0440*/  LDG.E R13, desc[UR4][R4.64+0xc8] ;  /* 0x0000c804040d7981 */ /* 0x000f28000c1e1900 */
[----:B------:R-:W5:Y:S04]  /*0450*/  LDG.E R14, desc[UR4][R4.64+0xf0] ;  /* 0x0000f004040e7981 */ /* 0x000f68000c1e1900 */
[----:B------:R-:W5:Y:S01]  /*0460*/  LDG.E R15, desc[UR4][R4.64+0x118] ;  /* 0x00011804040f7981 */ /* 0x000f62000c1e1900 */
[----:B------:R-:W-:Y:S01]  /*0470*/  VIADD R3, R3, 0x8 ;  /* 0x0000000803037836 */ /* 0x000fe20000000000 */
[----:B--2---:R-:W-:-:S04]  /*0480*/  IADD3 R7, PT, PT, R7, R9, R2 ;  /* 0x0000000907077210 */ /* 0x004fc80007ffe002 */
[----:B---3--:R-:W-:-:S04]  /*0490*/  IADD3 R7, PT, PT, R11, R10, R7 ;  /* 0x0000000a0b077210 */ /* 0x008fc80007ffe007 */
[----:B----4-:R-:W-:-:S04]  /*04a0*/  IADD3 R7, PT, PT, R13, R12, R7 ;  /* 0x0000000c0d077210 */ /* 0x010fc80007ffe007 */
[----:B-----5:R-:W-:-:S07]  /*04b0*/  IADD3 R2, PT, PT, R15, R14, R7 ;  /* 0x0000000e0f027210 */ /* 0x020fce0007ffe007 */
.L_x_3:
        /* <DEDUP_REMOVED lines=17> */
[----:B------:R-:W3:Y:S01]  /*05d0*/  LDG.E R10, desc[UR4][R6.64+0x78] ;  /* 0x00007804060a7981 */ /* 0x000ee2000c1e1900 */
[----:B------:R-:W-:Y:S01]  /*05e0*/  VIADD R3, R3, 0x4 ;  /* 0x0000000403037836 */ /* 0x000fe20000000000 */
[----:B--2---:R-:W-:-:S04]  /*05f0*/  IADD3 R2, PT, PT, R9, R5, R2 ;  /* 0x0000000509027210 */ /* 0x004fc80007ffe002 */
[----:B---3--:R-:W-:-:S07]  /*0600*/  IADD3 R2, PT, PT, R10, R11, R2 ;  /* 0x0000000b0a027210 */ /* 0x008fce0007ffe002 */
.L_x_4:
[----:B------:R-:W-:Y:S05]  /*0610*/  @!P0 BRA `(.L_x_0) ;  /* 0x00000000002c8947 */ /* 0x000fea0003800000 */
[----:B------:R-:W0:Y:S01]  /*0620*/  LDC.64 R4, c[0x0][0x380] ;  /* 0x0000e000ff047b82 */ /* 0x000e220000000a00 */
[----:B------:R-:W-:Y:S02]  /*0630*/  IMAD R3, R3, 0xa, R0 ;  /* 0x0000000a03037824 */ /* 0x000fe400078e0200 */
[----:B------:R-:W-:Y:S02]  /*0640*/  IMAD.MOV R8, RZ, RZ, -R8 ;  /* 0x000000ffff087224 */ /* 0x000fe400078e0a08 */
[----:B0-----:R-:W-:-:S07]  /*0650*/  IMAD.WIDE.U32 R4, R3, 0x4, R4 ;  /* 0x0000000403047825 */ /* 0x001fce00078e0004 */
.L_x_5:
[----:B------:R0:W2:Y:S01]  /*0660*/  LDG.E R3, desc[UR4][R4.64] ;  /* 0x0000000404037981 */ /* 0x0000a2000c1e1900 */
[----:B------:R-:W-:-:S05]  /*0670*/  VIADD R8, R8, 0x1 ;  /* 0x0000000108087836 */ /* 0x000fca0000000000 */
[----:B------:R-:W-:Y:S02]  /*0680*/  ISETP.NE.AND P0, PT, R8, RZ, PT ;  /* 0x000000ff0800720c */ /* 0x000fe40003f05270 */
[----:B0-----:R-:W-:-:S05]  /*0690*/  IADD3 R4, P1, PT, R4, 0x28, RZ ;  /* 0x0000002804047810 */ /* 0x001fca0007f3e0ff */
[----:B------:R-:W-:Y:S02]  /*06a0*/  IMAD.X R5, RZ, RZ, R5, P1 ;  /* 0x000000ffff057224 */ /* 0x000fe400008e0605 */
[----:B--2---:R-:W-:-:S04]  /*06b0*/  IMAD.IADD R2, R3, 0x1, R2 ;  /* 0x0000000103027824 */ /* 0x004fc800078e0202 */
[----:B------:R-:W-:Y:S05]  /*06c0*/  @P0 BRA `(.L_x_5) ;  /* 0xfffffffc00e40947 */ /* 0x000fea000383ffff */
.L_x_0:
[----:B------:R-:W0:Y:S02]  /*06d0*/  LDC.64 R4, c[0x0][0x388] ;  /* 0x0000e200ff047b82 */ /* 0x000e240000000a00 */
[----:B0-----:R-:W-:-:S05]  /*06e0*/  IMAD.WIDE.U32 R4, R0, 0x4, R4 ;  /* 0x0000000400047825 */ /* 0x001fca00078e0004 */
[----:B------:R-:W-:Y:S01]  /*06f0*/  STG.E desc[UR4][R4.64], R2 ;  /* 0x0000000204007986 */ /* 0x000fe2000c101904 */
[----:B------:R-:W-:Y:S05]  /*0700*/  EXIT ;  /* 0x000000000000794d */ /* 0x000fea0003800000 */
.L_x_6:
[----:B------:R-:W-:-:S00]  /*0710*/  BRA `(.L_x_6) ;  /* 0xfffffffc00fc7947 */ /* 0x000fc0000383ffff */
[----:B------:R-:W-:-:S00]  /*0720*/  NOP ;  /* 0x0000000000007918 */ /* 0x000fc00000000000 */
        /* <DEDUP_REMOVED lines=13> */
.L_x_29:


//--------------------- .text._Z13buckets_localPiS_i --------------------------
	.section	.text._Z13buckets_localPiS_i,"ax",@progbits
	.align	128
        .global         _Z13buckets_localPiS_i
        .type           _Z13buckets_localPiS_i,@function
        .size           _Z13buckets_localPiS_i,(.L_x_30 - _Z13buckets_localPiS_i)
        .other          _Z13buckets_localPiS_i,@"STO_CUDA_ENTRY STV_DEFAULT"
_Z13buckets_localPiS_i:
.text._Z13buckets_localPiS_i:
[----:B------:R-:W-:Y:S01]  /*0000*/  LDC R1, c[0x0][0x37c] ;  /* 0x0000df00ff017b82 */ /* 0x000fe20000000800 */
[----:B------:R-:W0:Y:S01]  /*0010*/  S2R R13, SR_CTAID.X ;  /* 0x00000000000d7919 */ /* 0x000e220000002500 */
[----:B------:R-:W0:Y:S01]  /*0020*/  LDCU UR4, c[0x0][0x360] ;  /* 0x00006c00ff0477ac */ /* 0x000e220008000800 */
[----:B------:R-:W-:Y:S01]  /*0030*/  BSSY.RECONVERGENT B0, `(.L_x_7) ;  /* 0x0000058000007945 */ /* 0x000fe20003800200 */
[----:B------:R-:W0:Y:S01]  /*0040*/  S2R R0, SR_TID.X ;  /* 0x0000000000007919 */ /* 0x000e220000002100 */
[----:B------:R-:W1:Y:S01]  /*0050*/  LDCU UR5, c[0x0][0x390] ;  /* 0x00007200ff0577ac */ /* 0x000e620008000800 */
[----:B------:R-:W2:Y:S01]  /*0060*/  LDCU.64 UR6, c[0x0][0x358] ;  /* 0x00006b00ff0677ac */ /* 0x000ea20008000a00 */
[----:B0-----:R-:W-:-:S05]  /*0070*/  IMAD R5, R13, UR4, R0 ;  /* 0x000000040d057c24 */ /* 0x001fca000f8e0200 */
[----:B-1----:R-:W-:-:S13]  /*0080*/  ISETP.GE.AND P0, PT, R5, UR5, PT ;  /* 0x0000000505007c0c */ /* 0x002fda000bf06270 */
[----:B--2---:R-:W-:Y:S05]  /*0090*/  @P0 BRA `(.L_x_8) ;  /* 0x0000000400440947 */ /* 0x004fea0003800000 */
[----:B------:R-:W0:Y:S02]  /*00a0*/  LDC.64 R2, c[0x0][0x380] ;  /* 0x0000e000ff027b82 */ /* 0x000e240000000a00 */
[----:B0-----:R-:W-:-:S06]  /*00b0*/  IMAD.WIDE R2, R5, 0x4, R2 ;  /* 0x0000000405027825 */ /* 0x001fcc00078e0202 */
[----:B------:R-:W2:Y:S02]  /*00c0*/  LDG.E R2, desc[UR6][R2.64] ;  /* 0x0000000602027981 */ /* 0x000ea4000c1e1900 */
[----:B--2---:R-:W-:-:S13]  /*00d0*/  ISETP.GT.U32.AND P0, PT, R2, 0x63, PT ;  /* 0x000000630200780c */ /* 0x004fda0003f04070 */
[----:B------:R-:W-:Y:S05]  /*00e0*/  @P0 BRA `(.L_x_9) ;  /* 0x0000000000140947 */ /* 0x000fea0003800000 */
[----:B------:R-:W0:Y:S01]  /*00f0*/  S2UR UR5, SR_CgaCtaId ;  /* 0x00000000000579c3 */ /* 0x000e220000008800 */
[----:B------:R-:W-:Y:S02]  /*0100*/  UMOV UR4, 0x400 ;  /* 0x0000040000047882 */ /* 0x000fe40000000000 */
[----:B0-----:R-:W-:-:S09]  /*0110*/  ULEA UR4, UR5, UR4, 0x18 ;  /* 0x0000000405047291 */ /* 0x001fd2000f8ec0ff */
[----:B------:R-:W-:Y:S01]  /*0120*/  ATOMS.POPC.INC.32 RZ, [UR4] ;  /* 0x00000000ffff7f8c */ /* 0x000fe2000d800004 */
[----:B------:R-:W-:Y:S05]  /*0130*/  BRA `(.L_x_8) ;  /* 0x00000004001c7947 */ /* 0x000fea0003800000 */
.L_x_9:
[----:B------:R-:W-:-:S05]  /*0140*/  VIADD R0, R2, 0xffffff9c ;  /* 0xffffff9c02007836 */ /* 0x000fca0000000000 */
[----:B------:R-:W-:-:S13]  /*0150*/  ISETP.GT.U32.AND P0, PT, R0, 0x63, PT ;  /* 0x000000630000780c */ /* 0x000fda0003f04070 */
[----:B------:R-:W-:Y:S05]  /*0160*/  @P0 BRA `(.L_x_10) ;  /* 0x0000000000140947 */ /* 0x000fea0003800000 */
[----:B------:R-:W0:Y:S01]  /*0170*/  S2UR UR5, SR_CgaCtaId ;  /* 0x00000000000579c3 */ /* 0x000e220000008800 */
[----:B------:R-:W-:Y:S02]  /*0180*/  UMOV UR4, 0x400 ;  /* 0x0000040000047882 */ /* 0x000fe40000000000 */
[----:B0-----:R-:W-:-:S09]  /*0190*/  ULEA UR4, UR5, UR4, 0x18 ;  /* 0x0000000405047291 */ /* 0x001fd2000f8ec0ff */
[----:B------:R-:W-:Y:S01]  /*01a0*/  ATOMS.POPC.INC.32 RZ, [UR4+0x4] ;  /* 0x00000400ffff7f8c */ /* 0x000fe2000d800004 */
[----:B------:R-:W-:Y:S05]  /*01b0*/  BRA `(.L_x_8) ;  /* 0x0000000000fc7947 */ /* 0x000fea0003800000 */
.L_x_10:
        /* <DEDUP_REMOVED lines=8> */
.L_x_11:
        /* <DEDUP_REMOVED lines=8> */
.L_x_12:
        /* <DEDUP_REMOVED lines=8> */
.L_x_13:
[----:B------:R-:W-:-:S04]  /*0340*/  IADD3 R0, PT, PT, R2, -0x1f4, RZ ;  /* 0xfffffe0c02007810 */ /* 0x000fc80007ffe0ff */
[----:B------:R-:W-:-:S13]  /*0350*/  ISETP.GT.U32.AND P0, PT, R0, 0x63, PT ;  /* 0x000000630000780c */ /* 0x000fda0003f04070 */
[----:B------:R-:W-:Y:S05]  /*0360*/  @P0 BRA `(.L_x_14) ;  /* 0x0000000000140947 */ /* 0x000fea0003800000 */
[----:B------:R-:W0:Y:S01]  /*0370*/  S2UR UR5, SR_CgaCtaId ;  /* 0x00000000000579c3 */ /* 0x000e220000008800 */
[----:B------:R-:W-:Y:S02]  /*0380*/  UMOV UR4, 0x400 ;  /* 0x0000040000047882 */ /* 0x000fe40000000000 */
[----:B0-----:R-:W-:-:S09]  /*0390*/  ULEA UR4, UR5, UR4, 0x18 ;  /* 0x0000000405047291 */ /* 0x001fd2000f8ec0ff */
[----:B------:R-:W-:Y:S01]  /*03a0*/  ATOMS.POPC.INC.32 RZ, [UR4+0x14] ;  /* 0x00001400ffff7f8c */ /* 0x000fe2000d800004 */
[----:B------:R-:W-:Y:S05]  /*03b0*/  BRA `(.L_x_8) ;  /* 0x00000000007c7947 */ /* 0x000fea0003800000 */
.L_x_14:
        /* <DEDUP_REMOVED lines=8> */
.L_x_15:
        /* <DEDUP_REMOVED lines=8> */
.L_x_16:
        /* <DEDUP_REMOVED lines=8> */
.L_x_17:
[----:B------:R-:W-:-:S05]  /*0540*/  VIADD R2, R2, 0xfffffc7c ;  /* 0xfffffc7c02027836 */ /* 0x000fca0000000000 */
[----:B------:R-:W-:-:S13]  /*0550*/  ISETP.GT.U32.AND P0, PT, R2, 0x63, PT ;  /* 0x000000630200780c */ /* 0x000fda0003f04070 */
[----:B------:R-:W-:Y:S05]  /*0560*/  @P0 BRA `(.L_x_8) ;  /* 0x0000000000100947 */ /* 0x000fea0003800000 */
[----:B------:R-:W0:Y:S01]  /*0570*/  S2UR UR5, SR_CgaCtaId ;  /* 0x00000000000579c3 */ /* 0x000e220000008800 */
[----:B------:R-:W-:Y:S02]  /*0580*/  UMOV UR4, 0x400 ;  /* 0x0000040000047882 */ /* 0x000fe40000000000 */
[----:B0-----:R-:W-:-:S09]  /*0590*/  ULEA UR4, UR5, UR4, 0x18 ;  /* 0x0000000405047291 */ /* 0x001fd2000f8ec0ff */
[----:B------:R-:W-:Y:S03]  /*05a0*/  ATOMS.POPC.INC.32 RZ, [UR4+0x24] ;  /* 0x00002400ffff7f8c */ /* 0x000fe6000d800004 */
.L_x_8:
[----:B------:R-:W-:Y:S05]  /*05b0*/  BSYNC.RECONVERGENT B0 ;  /* 0x0000000000007941 */ /* 0x000fea0003800200 */
.L_x_7:
[----:B------:R-:W0:Y:S08]  /*05c0*/  S2UR UR5, SR_CgaCtaId ;  /* 0x00000000000579c3 */ /* 0x000e300000008800 */
[----:B------:R-:W-:Y:S01]  /*05d0*/  BAR.SYNC.DEFER_BLOCKING 0x0 ;  /* 0x0000000000007b1d */ /* 0x000fe20000010000 */
[----:B------:R-:W-:-:S05]  /*05e0*/  IMAD R13, R13, 0xa, RZ ;  /* 0x0000000a0d0d7824 */ /* 0x000fca00078e02ff */
[----:B------:R-:W-:Y:S02]  /*05f0*/  UMOV UR4, 0x400 ;  /* 0x0000040000047882 */ /* 0x000fe40000000000 */
[----:B------:R-:W1:Y:S01]  /*0600*/  LDC.64 R2, c[0x0][0x388] ;  /* 0x0000e200ff027b82 */ /* 0x000e620000000a00 */
[----:B0-----:R-:W-:Y:S01]  /*0610*/  ULEA UR4, UR5, UR4, 0x18 ;  /* 0x0000000405047291 */ /* 0x001fe2000f8ec0ff */
[----:B-1----:R-:W-:-:S08]  /*0620*/  IMAD.WIDE R2, R13, 0x4, R2 ;  /* 0x000000040d027825 */ /* 0x002fd000078e0202 */
[----:B------:R-:W0:Y:S04]  /*0630*/  LDS.128 R4, [UR4] ;  /* 0x00000004ff047984 */ /* 0x000e280008000c00 */
[----:B------:R-:W1:Y:S04]  /*0640*/  LDS.128 R8, [UR4+0x10] ;  /* 0x00001004ff087984 */ /* 0x000e680008000c00 */
[----:B------:R-:W2:Y:S04]  /*0650*/  LDS.64 R14, [UR4+0x20] ;  /* 0x00002004ff0e7984 */ /* 0x000ea80008000a00 */
[----:B0-----:R-:W-:Y:S04]  /*0660*/  STG.E desc[UR6][R2.64], R4 ;  /* 0x0000000402007986 */ /* 0x001fe8000c101906 */
[----:B------:R-:W-:Y:S04]  /*0670*/  STG.E desc[UR6][R2.64+0x4], R5 ;  /* 0x0000040502007986 */ /* 0x000fe8000c101906 */
[----:B------:R-:W-:Y:S04]  /*0680*/  STG.E desc[UR6][R2.64+0x8], R6 ;  /* 0x0000080602007986 */ /* 0x000fe8000c101906 */
[----:B------:R-:W-:Y:S04]  /*0690*/  STG.E desc[UR6][R2.64+0xc], R7 ;  /* 0x00000c0702007986 */ /* 0x000fe8000c101906 */
[----:B-1----:R-:W-:Y:S04]  /*06a0*/  STG.E desc[UR6][R2.64+0x10], R8 ;  /* 0x0000100802007986 */ /* 0x002fe8000c101906 */
[----:B------:R-:W-:Y:S04]  /*06b0*/  STG.E desc[UR6][R2.64+0x14], R9 ;  /* 0x0000140902007986 */ /* 0x000fe8000c101906 */
[----:B------:R-:W-:Y:S04]  /*06c0*/  STG.E desc[UR6][R2.64+0x18], R10 ;  /* 0x0000180a02007986 */ /* 0x000fe8000c101906 */
[----:B------:R-:W-:Y:S04]  /*06d0*/  STG.E desc[UR6][R2.64+0x1c], R11 ;  /* 0x00001c0b02007986 */ /* 0x000fe8000c101906 */
[----:B--2---:R-:W-:Y:S04]  /*06e0*/  STG.E desc[UR6][R2.64+0x20], R14 ;  /* 0x0000200e02007986 */ /* 0x004fe8000c101906 */
[----:B------:R-:W-:Y:S01]  /*06f0*/  STG.E desc[UR6][R2.64+0x24], R15 ;  /* 0x0000240f02007986 */ /* 0x000fe2000c101906 */
[----:B------:R-:W-:Y:S05]  /*0700*/  EXIT ;  /* 0x000000000000794d */ /* 0x000fea0003800000 */
.L_x_18:
        /* <DEDUP_REMOVED lines=15> */
.L_x_30:


//--------------------- .text._Z14buckets_globalPiS_i --------------------------
	.section	.text._Z14buckets_globalPiS_i,"ax",@progbits
	.align	128
        .global         _Z14buckets_globalPiS_i
        .type           _Z14buckets_globalPiS_i,@function
        .size           _Z14buckets_globalPiS_i,(.L_x_31 - _Z14buckets_globalPiS_i)
        .other          _Z14buckets_globalPiS_i,@"STO_CUDA_ENTRY STV_DEFAULT"
_Z14buckets_globalPiS_i:
.text._Z14buckets_globalPiS_i:
[----:B------:R-:W-:Y:S01]  /*0000*/  LDC R1, c[0x0][0x37c] ;  /* 0x0000df00ff017b82 */ /* 0x000fe20000000800 */
[----:B------:R-:W0:Y:S07]  /*0010*/  S2R R0, SR_TID.X ;  /* 0x0000000000007919 */ /* 0x000e2e0000002100 */
[----:B------:R-:W0:Y:S01]  /*0020*/  S2UR UR4, SR_CTAID.X ;  /* 0x00000000000479c3 */ /* 0x000e220000002500 */
[----:B------:R-:W1:Y:S07]  /*0030*/  LDCU UR5, c[0x0][0x390] ;  /* 0x00007200ff0577ac */ /* 0x000e6e0008000800 */
[----:B------:R-:W0:Y:S02]  /*0040*/  LDC R5, c[0x0][0x360] ;  /* 0x0000d800ff057b82 */ /* 0x000e240000000800 */
[----:B0-----:R-:W-:-:S05]  /*0050*/  IMAD R5, R5, UR4, R0 ;  /* 0x0000000405057c24 */ /* 0x001fca000f8e0200 */
[----:B-1----:R-:W-:-:S13]  /*0060*/  ISETP.GE.AND P0, PT, R5, UR5, PT ;  /* 0x0000000505007c0c */ /* 0x002fda000bf06270 */
[----:B------:R-:W-:Y:S05]  /*0070*/  @P0 EXIT ;  /* 0x000000000000094d */ /* 0x000fea0003800000 */
[----:B------:R-:W0:Y:S01]  /*0080*/  LDC.64 R2, c[0x0][0x380] ;  /* 0x0000e000ff027b82 */ /* 0x000e220000000a00 */
[----:B------:R-:W1:Y:S01]  /*0090*/  LDCU.64 UR8, c[0x0][0x358] ;  /* 0x00006b00ff0877ac */ /* 0x000e620008000a00 */
[----:B0-----:R-:W-:-:S05]  /*00a0*/  IMAD.WIDE R2, R5, 0x4, R2 ;  /* 0x0000000405027825 */ /* 0x001fca00078e0202 */
[----:B-1----:R-:W2:Y:S02]  /*00b0*/  LDG.E R0, desc[UR8][R2.64] ;  /* 0x0000000802007981 */ /* 0x002ea4000c1e1900 */
[----:B--2---:R-:W-:-:S13]  /*00c0*/  ISETP.GT.U32.AND P0, PT, R0, 0x63, PT ;  /* 0x000000630000780c */ /* 0x004fda0003f04070 */
[----:B------:R-:W-:Y:S05]  /*00d0*/  @P0 BRA `(.L_x_19) ;  /* 0x0000000000200947 */ /* 0x000fea0003800000 */
[----:B------:R-:W0:Y:S01]  /*00e0*/  S2R R0, SR_LANEID ;  /* 0x0000000000007919 */ /* 0x000e220000000000 */
[----:B------:R-:W1:Y:S01]  /*00f0*/  LDC.64 R2, c[0x0][0x388] ;  /* 0x0000e200ff027b82 */ /* 0x000e620000000a00 */
[----:B------:R-:W-:Y:S02]  /*0100*/  VOTEU.ANY UR4, UPT, PT ;  /* 0x0000000000047886 */ /* 0x000fe400038e0100 */
[----:B------:R-:W-:Y:S02]  /*0110*/  UFLO.U32 UR5, UR4 ;  /* 0x00000004000572bd */ /* 0x000fe400080e0000 */
[----:B------:R-:W1:Y:S04]  /*0120*/  POPC R5, UR4 ;  /* 0x0000000400057d09 */ /* 0x000e680008000000 */
[----:B0-----:R-:W-:-:S13]  /*0130*/  ISETP.EQ.U32.AND P0, PT, R0, UR5, PT ;  /* 0x0000000500007c0c */ /* 0x001fda000bf02070 */
[----:B-1----:R-:W-:Y:S01]  /*0140*/  @P0 REDG.E.ADD.STRONG.GPU desc[UR8][R2.64], R5 ;  /* 0x000000050200098e */ /* 0x002fe2000c12e108 */
[----:B------:R-:W-:Y:S05]  /*0150*/  EXIT ;  /* 0x000000000000794d */ /* 0x000fea0003800000 */
.L_x_19:
[----:B------:R-:W0:Y:S01]  /*0160*/  LDCU.64 UR6, c[0x0][0x388] ;  /* 0x00007100ff0677ac */ /* 0x000e220008000a00 */
[----:B------:R-:W-:Y:S01]  /*0170*/  VIADD R2, R0, 0xffffff9c ;  /* 0xffffff9c00027836 */ /* 0x000fe20000000000 */
[----:B------:R-:W-:Y:S01]  /*0180*/  UMOV UR4, 0x4 ;  /* 0x0000000400047882 */ /* 0x000fe20000000000 */
[----:B------:R-:W-:-:S03]  /*0190*/  UMOV UR5, 0x0 ;  /* 0x0000000000057882 */ /* 0x000fc60000000000 */
[----:B------:R-:W-:Y:S01]  /*01a0*/  ISETP.GT.U32.AND P0, PT, R2, 0x63, PT ;  /* 0x000000630200780c */ /* 0x000fe20003f04070 */
[----:B0-----:R-:W-:-:S04]  /*01b0*/  UIMAD.WIDE.U32 UR4, UR6, 0x1, UR4 ;  /* 0x00000001060478a5 */ /* 0x001fc8000f8e0004 */
[----:B------:R-:W-:Y:S02]  /*01c0*/  UIADD3 UR6, UPT, UPT, UR5, UR7, URZ ;  /* 0x0000000705067290 */ /* 0x000fe4000fffe0ff */
[----:B------:R-:W-:Y:S02]  /*01d0*/  IMAD.U32 R3, RZ, RZ, UR5 ;  /* 0x00000005ff037e24 */ /* 0x000fe4000f8e00ff */
[----:B------:R-:W-:Y:S02]  /*01e0*/  IMAD.U32 R2, RZ, RZ, UR4 ;  /* 0x00000004ff027e24 */ /* 0x000fe4000f8e00ff */
[----:B------:R-:W-:Y:S02]  /*01f0*/  IMAD.U32 R3, RZ, RZ, UR6 ;  /* 0x00000006ff037e24 */ /* 0x000fe4000f8e00ff */
[----:B------:R-:W-:Y:S05]  /*0200*/  @P0 BRA `(.L_x_20) ;  /* 0x00000000001c0947 */ /* 0x000fea0003800000 */
[----:B------:R-:W0:Y:S01]  /*0210*/  S2R R0, SR_LANEID ;  /* 0x0000000000007919 */ /* 0x000e220000000000 */
[----:B------:R-:W-:Y:S02]  /*0220*/  VOTEU.ANY UR4, UPT, PT ;  /* 0x0000000000047886 */ /* 0x000fe400038e0100 */
[----:B------:R-:W-:Y:S02]  /*0230*/  UFLO.U32 UR5, UR4 ;  /* 0x00000004000572bd */ /* 0x000fe400080e0000 */
[----:B------:R-:W1:Y:S04]  /*0240*/  POPC R5, UR4 ;  /* 0x0000000400057d09 */ /* 0x000e680008000000 */
[----:B0-----:R-:W-:-:S13]  /*0250*/  ISETP.EQ.U32.AND P0, PT, R0, UR5, PT ;  /* 0x0000000500007c0c */ /* 0x001fda000bf02070 */
[----:B-1----:R-:W-:Y:S01]  /*0260*/  @P0 REDG.E.ADD.STRONG.GPU desc[UR8][R2.64], R5 ;  /* 0x000000050200098e */ /* 0x002fe2000c12e108 */
[----:B------:R-:W-:Y:S05]  /*0270*/  EXIT ;  /* 0x000000000000794d */ /* 0x000fea0003800000 */
.L_x_20:
[----:B------:R-:W-:-:S05]  /*0280*/  VIADD R4, R0, 0xffffff38 ;  /* 0xffffff3800047836 */ /* 0x000fca0000000000 */
[----:B------:R-:W-:-:S13]  /*0290*/  ISETP.GT.U32.AND P0, PT, R4, 0x63, PT ;  /* 0x000000630400780c */ /* 0x000fda0003f04070 */
        /* <DEDUP_REMOVED lines=8> */
.L_x_21:
        /* <DEDUP_REMOVED lines=10> */
.L_x_22:
        /* <DEDUP_REMOVED lines=10> */
.L_x_23:
        /* <DEDUP_REMOVED lines=10> */
.L_x_24:
        /* <DEDUP_REMOVED lines=10> */
.L_x_25:
        /* <DEDUP_REMOVED lines=10> */
.L_x_26:
        /* <DEDUP_REMOVED lines=10> */
.L_x_27:
[----:B------:R-:W-:-:S05]  /*06e0*/  VIADD R0, R0, 0xfffffc7c ;  /* 0xfffffc7c00007836 */ /* 0x000fca0000000000 */
[----:B------:R-:W-:-:S13]  /*06f0*/  ISETP.GT.U32.AND P0, PT, R0, 0x63, PT ;  /* 0x000000630000780c */ /* 0x000fda0003f04070 */
[----:B------:R-:W-:Y:S05]  /*0700*/  @P0 EXIT ;  /* 0x000000000000094d */ /* 0x000fea0003800000 */
[----:B------:R-:W0:Y:S01]  /*0710*/  S2R R0, SR_LANEID ;  /* 0x0000000000007919 */ /* 0x000e220000000000 */
[----:B------:R-:W-:Y:S02]  /*0720*/  VOTEU.ANY UR4, UPT, PT ;  /* 0x0000000000047886 */ /* 0x000fe400038e0100 */
[----:B------:R-:W-:Y:S02]  /*0730*/  UFLO.U32 UR5, UR4 ;  /* 0x00000004000572bd */ /* 0x000fe400080e0000 */
[----:B------:R-:W1:Y:S04]  /*0740*/  POPC R5, UR4 ;  /* 0x0000000400057d09 */ /* 0x000e680008000000 */
[----:B0-----:R-:W-:-:S13]  /*0750*/  ISETP.EQ.U32.AND P0, PT, R0, UR5, PT ;  /* 0x0000000500007c0c */ /* 0x001fda000bf02070 */
[----:B-1----:R-:W-:Y:S01]  /*0760*/  @P0 REDG.E.ADD.STRONG.GPU desc[UR8][R2.64+0x20], R5 ;  /* 0x000020050200098e */ /* 0x002fe2000c12e108 */
[----:B------:R-:W-:Y:S05]  /*0770*/  EXIT ;  /* 0x000000000000794d */ /* 0x000fea0003800000 */
.L_x_28:
        /* <DEDUP_REMOVED lines=16> */
.L_x_31:


//--------------------- .nv.shared._Z20reduce_buckets_localPiS_i --------------------------
	.section	.nv.shared._Z20reduce_buckets_localPiS_i,"aw",@nobits
	.sectionflags	@""
	.align	16
	.zero		1024


//--------------------- .nv.shared.reserved.0     --------------------------
	.section	.nv.shared.reserved.0,"aw",@nobits
	.weak		__nv_reservedSMEM_offset_0_alias
	.size		__nv_reservedSMEM_offset_0_alias, 0, 64
	.other		__nv_reservedSMEM_offset_0_alias,@"STO_CUDA_RESERVED_SHARED STV_DEFAULT"
__nv_reservedSMEM_offset_0_alias:
	.zero		0
	.zero		64


//--------------------- .nv.shared._Z13buckets_localPiS_i --------------------------
	.section	.nv.shared._Z13buckets_localPiS_i,"aw",@nobits
	.sectionflags	@""
	.align	16
	.zero		1024


//--------------------- .nv.shared._Z14buckets_globalPiS_i --------------------------
	.section	.nv.shared._Z14buckets_globalPiS_i,"aw",@nobits
	.sectionflags	@""
	.align	16
	.zero		1024


//--------------------- .nv.constant0._Z20reduce_buckets_localPiS_i --------------------------
	.section	.nv.constant0._Z20reduce_buckets_localPiS_i,"a",@progbits
	.sectionflags	@""
	.align	4
.nv.constant0._Z20reduce_buckets_localPiS_i:
	.zero		916


//--------------------- .nv.constant0._Z13buckets_localPiS_i --------------------------
	.section	.nv.constant0._Z13buckets_localPiS_i,"a",@progbits
	.sectionflags	@""
	.align	4
.nv.constant0._Z13buckets_localPiS_i:
	.zero		916


//--------------------- .nv.constant0._Z14buckets_globalPiS_i --------------------------
	.section	.nv.constant0._Z14buckets_globalPiS_i,"a",@progbits
	.sectionflags	@""
	.align	4
.nv.constant0._Z14buckets_globalPiS_i:
	.zero		916


//--------------------- SYMBOLS --------------------------

	.type		.nv.reservedSmem.offset0,@object
	.size		.nv.reservedSmem.offset0,0x4
	.type		.nv.reservedSmem.cap,@object
	.size		.nv.reservedSmem.cap,0x4
